	.headerflags	@"EF_CUDA_TEXMODE_UNIFIED EF_CUDA_64BIT_ADDRESS EF_CUDA_ACCELERATORS EF_CUDA_SM90 EF_CUDA_VIRTUAL_SM(EF_CUDA_SM90)"
	.elftype	@"ET_EXEC"


//--------------------- .nv.info                  --------------------------
	.section	.nv.info,"",@"SHT_CUDA_INFO"
	.align	4


	//----- nvinfo : EIATTR_REGCOUNT
	.align		4
        /*0000*/ 	.byte	0x04, 0x2f
        /*0002*/ 	.short	(.L_3 - .L_2)
	.align		4
.L_2:
        /*0004*/ 	.word	index@(triton_poi_fused__native_batch_norm_legit_no_training_relu_0)
        /*0008*/ 	.word	0x00000020


	//----- nvinfo : EIATTR_MIN_STACK_SIZE
	.align		4
.L_3:
        /*000c*/ 	.byte	0x04, 0x12
        /*000e*/ 	.short	(.L_5 - .L_4)
	.align		4
.L_4:
        /*0010*/ 	.word	index@(triton_poi_fused__native_batch_norm_legit_no_training_relu_0)
        /*0014*/ 	.word	0x00000000


	//----- nvinfo : EIATTR_FRAME_SIZE
	.align		4
.L_5:
        /*0018*/ 	.byte	0x04, 0x11
        /*001a*/ 	.short	(.L_7 - .L_6)
	.align		4
.L_6:
        /*001c*/ 	.word	index@(triton_poi_fused__native_batch_norm_legit_no_training_relu_0)
        /*0020*/ 	.word	0x00000000


	//----- nvinfo : EIATTR_MIN_STACK_SIZE
	.align		4
.L_7:
        /*0024*/ 	.byte	0x04, 0x12
        /*0026*/ 	.short	(.L_9 - .L_8)
	.align		4
.L_8:
        /*0028*/ 	.word	index@(triton_poi_fused__native_batch_norm_legit_no_training_relu_0)
        /*002c*/ 	.word	0x00000000
.L_9:


//--------------------- .nv.info.triton_poi_fused__native_batch_norm_legit_no_training_relu_0 --------------------------
	.section	.nv.info.triton_poi_fused__native_batch_norm_legit_no_training_relu_0,"",@"SHT_CUDA_INFO"
	.sectionflags	@""
	.align	4


	//----- nvinfo : EIATTR_CUDA_API_VERSION
	.align		4
        /*0000*/ 	.byte	0x04, 0x37
        /*0002*/ 	.short	(.L_11 - .L_10)
.L_10:
        /*0004*/ 	.word	0x0000007c


	//----- nvinfo : EIATTR_KPARAM_INFO
	.align		4
.L_11:
        /*0008*/ 	.byte	0x04, 0x17
        /*000a*/ 	.short	(.L_13 - .L_12)
.L_12:
        /*000c*/ 	.word	0x00000000
        /*0010*/ 	.short	0x0006
        /*0012*/ 	.short	0x0030
        /*0014*/ 	.byte	0x00, 0xf0, 0x11, 0x00


	//----- nvinfo : EIATTR_KPARAM_INFO
	.align		4
.L_13:
        /*0018*/ 	.byte	0x04, 0x17
        /*001a*/ 	.short	(.L_15 - .L_14)
.L_14:
        /*001c*/ 	.word	0x00000000
        /*0020*/ 	.short	0x0005
        /*0022*/ 	.short	0x0028
        /*0024*/ 	.byte	0x00, 0xf4, 0x21, 0x00


	//----- nvinfo : EIATTR_KPARAM_INFO
	.align		4
.L_15:
        /*0028*/ 	.byte	0x04, 0x17
        /*002a*/ 	.short	(.L_17 - .L_16)
.L_16:
        /*002c*/ 	.word	0x00000000
        /*0030*/ 	.short	0x0004
        /*0032*/ 	.short	0x0020
        /*0034*/ 	.byte	0x00, 0xf4, 0x21, 0x00


	//----- nvinfo : EIATTR_KPARAM_INFO
	.align		4
.L_17:
        /*0038*/ 	.byte	0x04, 0x17
        /*003a*/ 	.short	(.L_19 - .L_18)
.L_18:
        /*003c*/ 	.word	0x00000000
        /*0040*/ 	.short	0x0003
        /*0042*/ 	.short	0x0018
        /*0044*/ 	.byte	0x00, 0xf4, 0x21, 0x00


	//----- nvinfo : EIATTR_KPARAM_INFO
	.align		4
.L_19:
        /*0048*/ 	.byte	0x04, 0x17
        /*004a*/ 	.short	(.L_21 - .L_20)
.L_20:
        /*004c*/ 	.word	0x00000000
        /*0050*/ 	.short	0x0002
        /*0052*/ 	.short	0x0010
        /*0054*/ 	.byte	0x00, 0xf4, 0x21, 0x00


	//----- nvinfo : EIATTR_KPARAM_INFO
	.align		4
.L_21:
        /*0058*/ 	.byte	0x04, 0x17
        /*005a*/ 	.short	(.L_23 - .L_22)
.L_22:
        /*005c*/ 	.word	0x00000000
        /*0060*/ 	.short	0x0001
        /*0062*/ 	.short	0x0008
        /*0064*/ 	.byte	0x00, 0xf4, 0x21, 0x00


	//----- nvinfo : EIATTR_KPARAM_INFO
	.align		4
.L_23:
        /*0068*/ 	.byte	0x04, 0x17
        /*006a*/ 	.short	(.L_25 - .L_24)
.L_24:
        /*006c*/ 	.word	0x00000000
        /*0070*/ 	.short	0x0000
        /*0072*/ 	.short	0x0000
        /*0074*/ 	.byte	0x00, 0xf4, 0x21, 0x00


	//----- nvinfo : EIATTR_SPARSE_MMA_MASK
	.align		4
.L_25:
        /*0078*/ 	.byte	0x03, 0x50
        /*007a*/ 	.short	0x0000


	//----- nvinfo : EIATTR_MAXREG_COUNT
	.align		4
        /*007c*/ 	.byte	0x03, 0x1b
        /*007e*/ 	.short	0x00ff


	//----- nvinfo : EIATTR_EXIT_INSTR_OFFSETS
	.align		4
        /*0080*/ 	.byte	0x04, 0x1c
        /*0082*/ 	.short	(.L_27 - .L_26)


	//   ....[0]....
.L_26:
        /*0084*/ 	.word	0x000006c0


	//----- nvinfo : EIATTR_REQNTID
	.align		4
.L_27:
        /*0088*/ 	.byte	0x04, 0x10
        /*008a*/ 	.short	(.L_29 - .L_28)
.L_28:
        /*008c*/ 	.word	0x00000080
        /*0090*/ 	.word	0x00000001
        /*0094*/ 	.word	0x00000001


	//----- nvinfo : EIATTR_CBANK_PARAM_SIZE
	.align		4
.L_29:
        /*0098*/ 	.byte	0x03, 0x19
        /*009a*/ 	.short	0x0034


	//----- nvinfo : EIATTR_PARAM_CBANK
	.align		4
        /*009c*/ 	.byte	0x04, 0x0a
        /*009e*/ 	.short	(.L_31 - .L_30)
	.align		4
.L_30:
        /*00a0*/ 	.word	index@(.nv.constant0.triton_poi_fused__native_batch_norm_legit_no_training_relu_0)
        /*00a4*/ 	.short	0x0210
        /*00a6*/ 	.short	0x0034


	//----- nvinfo : EIATTR_SW_WAR
	.align		4
.L_31:
        /*00a8*/ 	.byte	0x04, 0x36
        /*00aa*/ 	.short	(.L_33 - .L_32)
.L_32:
        /*00ac*/ 	.word	0x00000008
.L_33:


//--------------------- .nv.callgraph             --------------------------
	.section	.nv.callgraph,"",@"SHT_CUDA_CALLGRAPH"
	.align	4
	.sectionentsize	8
	.align		4
        /*0000*/ 	.word	0x00000000
	.align		4
        /*0004*/ 	.word	0xffffffff
	.align		4
        /*0008*/ 	.word	0x00000000
	.align		4
        /*000c*/ 	.word	0xfffffffe
	.align		4
        /*0010*/ 	.word	0x00000000
	.align		4
        /*0014*/ 	.word	0xfffffffd
	.align		4
        /*0018*/ 	.word	0x00000000
	.align		4
        /*001c*/ 	.word	0xfffffffc


//--------------------- .nv.constant4             --------------------------
	.section	.nv.constant4,"a",@progbits
	.align	8
	.align		8
.nv.constant4:
        /*0000*/ 	.dword	_$_str
	.align		8
        /*0008*/ 	.dword	_$_str_$_2


//--------------------- .text.triton_poi_fused__native_batch_norm_legit_no_training_relu_0 --------------------------
	.section	.text.triton_poi_fused__native_batch_norm_legit_no_training_relu_0,"ax",@progbits
	.align	128
        .global         triton_poi_fused__native_batch_norm_legit_no_training_relu_0
        .type           triton_poi_fused__native_batch_norm_legit_no_training_relu_0,@function
        .size           triton_poi_fused__native_batch_norm_legit_no_training_relu_0,(.L_x_1 - triton_poi_fused__native_batch_norm_legit_no_training_relu_0)
        .other          triton_poi_fused__native_batch_norm_legit_no_training_relu_0,@"STO_CUDA_ENTRY STV_DEFAULT"
triton_poi_fused__native_batch_norm_legit_no_training_relu_0:
.text.triton_poi_fused__native_batch_norm_legit_no_training_relu_0:
[----:B------:R-:W-:Y:S01]  /*0000*/  LDC R1, c[0x0][0x28] ;  /* 0x00000a00ff017b82 */ /* 0x000fe20000000800 */
[----:B------:R-:W1:Y:S01]  /*0010*/  S2R R0, SR_TID.X ;  /* 0x0000000000007919 */ /* 0x000e620000002100 */
[----:B------:R-:W-:-:S06]  /*0020*/  ULDC.64 UR4, c[0x0][0x208] ;  /* 0x0000820000047ab9 */ /* 0x000fcc0000000a00 */
[----:B------:R-:W2:Y:S01]  /*0030*/  LDC.64 R16, c[0x0][0x218] ;  /* 0x00008600ff107b82 */ /* 0x000ea20000000a00 */
[----:B------:R-:W3:Y:S07]  /*0040*/  S2R R3, SR_CTAID.X ;  /* 0x0000000000037919 */ /* 0x000eee0000002500 */
[----:B------:R-:W4:Y:S08]  /*0050*/  LDC.64 R14, c[0x0][0x210] ;  /* 0x00008400ff0e7b82 */ /* 0x000f300000000a00 */
[----:B------:R-:W5:Y:S01]  /*0060*/  LDC.64 R12, c[0x0][0x230] ;  /* 0x00008c00ff0c7b82 */ /* 0x000f620000000a00 */
[----:B-1----:R-:W-:-:S02]  /*0070*/  SHF.L.U32 R0, R0, 0x2, RZ ;  /* 0x0000000200007819 */ /* 0x002fc400000006ff */
[----:B---3--:R-:W-:Y:S02]  /*0080*/  SHF.R.S32.HI R5, RZ, 0x15, R3 ;  /* 0x00000015ff057819 */ /* 0x008fe40000011403 */
[----:B------:R-:W-:Y:S02]  /*0090*/  LOP3.LUT R0, R0, 0x1fc, RZ, 0xc0, !PT ;  /* 0x000001fc00007812 */ /* 0x000fe400078ec0ff */
[----:B------:R-:W-:Y:S02]  /*00a0*/  SGXT R5, R5, 0x1 ;  /* 0x000000010505781a */ /* 0x000fe40000000200 */
[----:B------:R-:W-:Y:S02]  /*00b0*/  LEA R18, R3, R0, 0xa ;  /* 0x0000000003127211 */ /* 0x000fe400078e50ff */
[----:B------:R-:W1:Y:S02]  /*00c0*/  LDC.64 R2, c[0x0][0x220] ;  /* 0x00008800ff027b82 */ /* 0x000e640000000a00 */
[----:B------:R-:W-:-:S04]  /*00d0*/  LEA.HI R5, R5, R18, RZ, 0xf ;  /* 0x0000001205057211 */ /* 0x000fc800078f78ff */
[----:B------:R-:W-:Y:S02]  /*00e0*/  SHF.R.S32.HI R23, RZ, 0xf, R5 ;  /* 0x0000000fff177819 */ /* 0x000fe40000011405 */
[----:B------:R-:W-:Y:S02]  /*00f0*/  IADD3 R5, R5, 0x200, RZ ;  /* 0x0000020005057810 */ /* 0x000fe40007ffe0ff */
[----:B------:R-:W-:Y:S02]  /*0100*/  LEA.HI R0, R23, R23, RZ, 0x6 ;  /* 0x0000001717007211 */ /* 0x000fe400078f30ff */
[----:B------:R-:W-:Y:S02]  /*0110*/  SHF.R.S32.HI R5, RZ, 0xf, R5 ;  /* 0x0000000fff057819 */ /* 0x000fe40000011405 */
[----:B------:R-:W-:Y:S02]  /*0120*/  LOP3.LUT R0, R0, 0xffffffc0, RZ, 0xc0, !PT ;  /* 0xffffffc000007812 */ /* 0x000fe400078ec0ff */
[----:B------:R-:W-:-:S02]  /*0130*/  LEA.HI R4, R5, R5, RZ, 0x6 ;  /* 0x0000000505047211 */ /* 0x000fc400078f30ff */
[----:B------:R-:W-:Y:S02]  /*0140*/  IADD3 R23, R23, -R0, RZ ;  /* 0x8000000017177210 */ /* 0x000fe40007ffe0ff */
[----:B------:R-:W-:-:S04]  /*0150*/  LOP3.LUT R4, R4, 0xffffffc0, RZ, 0xc0, !PT ;  /* 0xffffffc004047812 */ /* 0x000fc800078ec0ff */
[----:B------:R-:W-:Y:S01]  /*0160*/  IADD3 R19, R5, -R4, RZ ;  /* 0x8000000405137210 */ /* 0x000fe20007ffe0ff */
[----:B-1----:R-:W-:-:S04]  /*0170*/  IMAD.WIDE R8, R23, 0x4, R2 ;  /* 0x0000000417087825 */ /* 0x002fc800078e0202 */
[----:B------:R-:W-:Y:S01]  /*0180*/  IMAD.WIDE R10, R19, 0x4, R2 ;  /* 0x00000004130a7825 */ /* 0x000fe200078e0202 */
[----:B------:R-:W3:Y:S01]  /*0190*/  LDG.E.EL R20, desc[UR4][R8.64] ;  /* 0x0000000408147981 */ /* 0x000ee2000c2e1900 */
[----:B------:R-:W1:Y:S03]  /*01a0*/  LDC.64 R2, c[0x0][0x228] ;  /* 0x00008a00ff027b82 */ /* 0x000e660000000a00 */
[----:B------:R-:W3:Y:S01]  /*01b0*/  LDG.E.EL R21, desc[UR4][R10.64] ;  /* 0x000000040a157981 */ /* 0x000ee2000c2e1900 */
[----:B--2---:R-:W-:-:S04]  /*01c0*/  IMAD.WIDE R26, R23, 0x4, R16 ;  /* 0x00000004171a7825 */ /* 0x004fc800078e0210 */
[----:B----4-:R-:W-:Y:S01]  /*01d0*/  IMAD.WIDE R14, R18, 0x4, R14 ;  /* 0x00000004120e7825 */ /* 0x010fe200078e020e */
[----:B------:R-:W2:Y:S04]  /*01e0*/  LDG.E.EL R0, desc[UR4][R26.64] ;  /* 0x000000041a007981 */ /* 0x000ea8000c2e1900 */
[----:B------:R-:W2:Y:S01]  /*01f0*/  LDG.E.128 R4, desc[UR4][R14.64] ;  /* 0x000000040e047981 */ /* 0x000ea2000c1e1d00 */
[----:B------:R-:W-:-:S03]  /*0200*/  IMAD.WIDE R16, R19, 0x4, R16 ;  /* 0x0000000413107825 */ /* 0x000fc600078e0210 */
[----:B------:R-:W4:Y:S04]  /*0210*/  LDG.E.128 R8, desc[UR4][R14.64+0x800] ;  /* 0x000800040e087981 */ /* 0x000f28000c1e1d00 */
[----:B------:R-:W4:Y:S01]  /*0220*/  LDG.E.EL R16, desc[UR4][R16.64] ;  /* 0x0000000410107981 */ /* 0x000f22000c2e1900 */
[----:B01----:R-:W-:-:S04]  /*0230*/  IMAD.WIDE R24, R23, 0x4, R2 ;  /* 0x0000000417187825 */ /* 0x003fc800078e0202 */
[----:B-----5:R-:W-:Y:S02]  /*0240*/  IMAD.WIDE R22, R23, 0x4, R12 ;  /* 0x0000000417167825 */ /* 0x020fe400078e020c */
[----:B------:R-:W5:Y:S04]  /*0250*/  LDG.E.EL R24, desc[UR4][R24.64] ;  /* 0x0000000418187981 */ /* 0x000f68000c2e1900 */
[----:B------:R-:W5:Y:S01]  /*0260*/  LDG.E.EL R23, desc[UR4][R22.64] ;  /* 0x0000000416177981 */ /* 0x000f62000c2e1900 */
[----:B------:R-:W-:-:S04]  /*0270*/  IMAD.WIDE R2, R19, 0x4, R2 ;  /* 0x0000000413027825 */ /* 0x000fc800078e0202 */
[----:B------:R-:W-:Y:S02]  /*0280*/  IMAD.WIDE R28, R19, 0x4, R12 ;  /* 0x00000004131c7825 */ /* 0x000fe400078e020c */
[----:B------:R0:W4:Y:S04]  /*0290*/  LDG.E.EL R12, desc[UR4][R2.64] ;  /* 0x00000004020c7981 */ /* 0x000128000c2e1900 */
[----:B------:R-:W4:Y:S01]  /*02a0*/  LDG.E.EL R13, desc[UR4][R28.64] ;  /* 0x000000041c0d7981 */ /* 0x000f22000c2e1900 */
[----:B0-----:R-:W-:Y:S01]  /*02b0*/  HFMA2.MMA R3, -RZ, RZ, 1.625, 0 ;  /* 0x3e800000ff037435 */ /* 0x001fe200000001ff */
[----:B---3--:R-:W-:-:S04]  /*02c0*/  FADD R20, R20, 9.9999997473787516356e-06 ;  /* 0x3727c5ac14147421 */ /* 0x008fc80000000000 */
[----:B------:R-:W0:Y:S01]  /*02d0*/  MUFU.SQRT R19, R20 ;  /* 0x0000001400137308 */ /* 0x000e220000002000 */
[----:B------:R-:W-:-:S07]  /*02e0*/  FADD R21, R21, 9.9999997473787516356e-06 ;  /* 0x3727c5ac15157421 */ /* 0x000fce0000000000 */
[----:B------:R-:W1:Y:S01]  /*02f0*/  MUFU.SQRT R25, R21 ;  /* 0x0000001500197308 */ /* 0x000e620000002000 */
[C---:B0-----:R-:W-:Y:S02]  /*0300*/  FSETP.GT.AND P0, PT, R19.reuse, 8.50705917302346158658e+37, PT ;  /* 0x7e8000001300780b */ /* 0x041fe40003f04000 */
[----:B------:R-:W-:Y:S02]  /*0310*/  FSETP.GEU.AND P2, PT, R19, 1.175494350822287508e-38, PT ;  /* 0x008000001300780b */ /* 0x000fe40003f4e000 */
[C---:B-1----:R-:W-:Y:S02]  /*0320*/  FSETP.GT.AND P1, PT, R25.reuse, 8.50705917302346158658e+37, PT ;  /* 0x7e8000001900780b */ /* 0x042fe40003f24000 */
[----:B------:R-:W-:-:S07]  /*0330*/  FSETP.GEU.AND P3, PT, R25, 1.175494350822287508e-38, PT ;  /* 0x008000001900780b */ /* 0x000fce0003f6e000 */
[----:B------:R-:W-:-:S04]  /*0340*/  @P0 FMUL R19, R19, 0.25 ;  /* 0x3e80000013130820 */ /* 0x000fc80000400000 */
[----:B------:R-:W-:Y:S01]  /*0350*/  @!P2 FMUL R19, R19, 16777216 ;  /* 0x4b8000001313a820 */ /* 0x000fe20000400000 */
[----:B------:R-:W-:-:S05]  /*0360*/  @P1 FMUL R25, R25, 0.25 ;  /* 0x3e80000019191820 */ /* 0x000fca0000400000 */
[----:B------:R-:W0:Y:S01]  /*0370*/  MUFU.RCP R19, R19 ;  /* 0x0000001300137308 */ /* 0x000e220000001000 */
[----:B------:R-:W-:Y:S01]  /*0380*/  @!P3 FMUL R25, R25, 16777216 ;  /* 0x4b8000001919b820 */ /* 0x000fe20000400000 */
[----:B------:R-:W-:-:S06]  /*0390*/  FSEL R2, R3, 1, P0 ;  /* 0x3f80000003027808 */ /* 0x000fcc0000000000 */
[----:B------:R-:W1:Y:S01]  /*03a0*/  MUFU.RCP R14, R25 ;  /* 0x00000019000e7308 */ /* 0x000e620000001000 */
[----:B------:R-:W-:Y:S01]  /*03b0*/  FSEL R3, R3, 1, P1 ;  /* 0x3f80000003037808 */ /* 0x000fe20000800000 */
[----:B------:R-:W-:Y:S01]  /*03c0*/  @!P2 FMUL R2, R2, 16777216 ;  /* 0x4b8000000202a820 */ /* 0x000fe20000400000 */
[----:B--2---:R-:W-:-:S03]  /*03d0*/  FADD R4, R4, -R0 ;  /* 0x8000000004047221 */ /* 0x004fc60000000000 */
[----:B------:R-:W-:Y:S01]  /*03e0*/  @!P3 FMUL R3, R3, 16777216 ;  /* 0x4b8000000303b820 */ /* 0x000fe20000400000 */
[----:B0-----:R-:W-:Y:S01]  /*03f0*/  FMUL R15, R19, R2 ;  /* 0x00000002130f7220 */ /* 0x001fe20000400000 */
[--C-:B------:R-:W-:Y:S01]  /*0400*/  FADD R20, R5, -R0.reuse ;  /* 0x8000000005147221 */ /* 0x100fe20000000000 */
[--C-:B------:R-:W-:Y:S01]  /*0410*/  FADD R6, R6, -R0.reuse ;  /* 0x8000000006067221 */ /* 0x100fe20000000000 */
[----:B------:R-:W-:Y:S01]  /*0420*/  FADD R0, R7, -R0 ;  /* 0x8000000007007221 */ /* 0x000fe20000000000 */
[C---:B------:R-:W-:Y:S01]  /*0430*/  FMUL R5, R15.reuse, R4 ;  /* 0x000000040f057220 */ /* 0x040fe20000400000 */
[C---:B------:R-:W-:Y:S01]  /*0440*/  FMUL R4, R15.reuse, R20 ;  /* 0x000000140f047220 */ /* 0x040fe20000400000 */
[----:B-1----:R-:W-:Y:S02]  /*0450*/  FMUL R14, R14, R3 ;  /* 0x000000030e0e7220 */ /* 0x002fe40000400000 */
[----:B------:R-:W0:Y:S01]  /*0460*/  LDC.64 R2, c[0x0][0x238] ;  /* 0x00008e00ff027b82 */ /* 0x000e220000000a00 */
[C---:B------:R-:W-:Y:S01]  /*0470*/  FMUL R20, R15.reuse, R6 ;  /* 0x000000060f147220 */ /* 0x040fe20000400000 */
[----:B------:R-:W-:Y:S01]  /*0480*/  FMUL R6, R15, R0 ;  /* 0x000000000f067220 */ /* 0x000fe20000400000 */
[--C-:B----4-:R-:W-:Y:S01]  /*0490*/  FADD R7, R8, -R16.reuse ;  /* 0x8000001008077221 */ /* 0x110fe20000000000 */
[--C-:B------:R-:W-:Y:S01]  /*04a0*/  FADD R9, R9, -R16.reuse ;  /* 0x8000001009097221 */ /* 0x100fe20000000000 */
[--C-:B------:R-:W-:Y:S01]  /*04b0*/  FADD R15, R10, -R16.reuse ;  /* 0x800000100a0f7221 */ /* 0x100fe20000000000 */
[C-C-:B-----5:R-:W-:Y:S01]  /*04c0*/  FFMA R0, R24.reuse, R5, R23.reuse ;  /* 0x0000000518007223 */ /* 0x160fe20000000017 */
[----:B------:R-:W-:Y:S01]  /*04d0*/  FADD R11, R11, -R16 ;  /* 0x800000100b0b7221 */ /* 0x000fe20000000000 */
[C-C-:B------:R-:W-:Y:S01]  /*04e0*/  FFMA R4, R24.reuse, R4, R23.reuse ;  /* 0x0000000418047223 */ /* 0x140fe20000000017 */
[C-C-:B------:R-:W-:Y:S01]  /*04f0*/  FFMA R5, R24.reuse, R20, R23.reuse ;  /* 0x0000001418057223 */ /* 0x140fe20000000017 */
[----:B------:R-:W-:Y:S01]  /*0500*/  FFMA R23, R24, R6, R23 ;  /* 0x0000000618177223 */ /* 0x000fe20000000017 */
[C---:B------:R-:W-:Y:S01]  /*0510*/  FMUL R7, R14.reuse, R7 ;  /* 0x000000070e077220 */ /* 0x040fe20000400000 */
[C---:B------:R-:W-:Y:S01]  /*0520*/  FMUL R8, R14.reuse, R9 ;  /* 0x000000090e087220 */ /* 0x040fe20000400000 */
[C---:B------:R-:W-:Y:S01]  /*0530*/  FMUL R6, R14.reuse, R15 ;  /* 0x0000000f0e067220 */ /* 0x040fe20000400000 */
[----:B------:R-:W-:Y:S01]  /*0540*/  FMUL R14, R14, R11 ;  /* 0x0000000b0e0e7220 */ /* 0x000fe20000400000 */
[C-C-:B------:R-:W-:Y:S01]  /*0550*/  FFMA R9, R12.reuse, R7, R13.reuse ;  /* 0x000000070c097223 */ /* 0x140fe2000000000d */
[C-C-:B------:R-:W-:Y:S01]  /*0560*/  FFMA R8, R12.reuse, R8, R13.reuse ;  /* 0x000000080c087223 */ /* 0x140fe2000000000d */
[C-C-:B------:R-:W-:Y:S01]  /*0570*/  FFMA R10, R12.reuse, R6, R13.reuse ;  /* 0x000000060c0a7223 */ /* 0x140fe2000000000d */
[----:B------:R-:W-:Y:S01]  /*0580*/  FFMA R14, R12, R14, R13 ;  /* 0x0000000e0c0e7223 */ /* 0x000fe2000000000d */
[----:B------:R-:W-:-:S02]  /*0590*/  FSETP.GEU.AND P6, PT, R23, RZ, PT ;  /* 0x000000ff1700720b */ /* 0x000fc40003fce000 */
[----:B------:R-:W-:Y:S02]  /*05a0*/  FSETP.GEU.AND P0, PT, R5, RZ, PT ;  /* 0x000000ff0500720b */ /* 0x000fe40003f0e000 */
[----:B------:R-:W-:Y:S02]  /*05b0*/  FSETP.GEU.AND P1, PT, R4, RZ, PT ;  /* 0x000000ff0400720b */ /* 0x000fe40003f2e000 */
[----:B------:R-:W-:Y:S02]  /*05c0*/  FSETP.GEU.AND P3, PT, R14, RZ, PT ;  /* 0x000000ff0e00720b */ /* 0x000fe40003f6e000 */
[----:B------:R-:W-:Y:S02]  /*05d0*/  SEL R7, R23, RZ, P6 ;  /* 0x000000ff17077207 */ /* 0x000fe40003000000 */
[----:B------:R-:W-:Y:S02]  /*05e0*/  FSETP.GEU.AND P2, PT, R0, RZ, PT ;  /* 0x000000ff0000720b */ /* 0x000fe40003f4e000 */
[----:B------:R-:W-:-:S02]  /*05f0*/  FSETP.GEU.AND P4, PT, R10, RZ, PT ;  /* 0x000000ff0a00720b */ /* 0x000fc40003f8e000 */
[----:B------:R-:W-:Y:S02]  /*0600*/  FSETP.GEU.AND P5, PT, R9, RZ, PT ;  /* 0x000000ff0900720b */ /* 0x000fe40003fae000 */
[----:B------:R-:W-:Y:S02]  /*0610*/  FSETP.GEU.AND P6, PT, R8, RZ, PT ;  /* 0x000000ff0800720b */ /* 0x000fe40003fce000 */
[----:B------:R-:W-:Y:S01]  /*0620*/  SEL R6, R5, RZ, P0 ;  /* 0x000000ff05067207 */ /* 0x000fe20000000000 */
[----:B0-----:R-:W-:Y:S01]  /*0630*/  IMAD.WIDE R2, R18, 0x4, R2 ;  /* 0x0000000412027825 */ /* 0x001fe200078e0202 */
[----:B------:R-:W-:Y:S02]  /*0640*/  SEL R5, R4, RZ, P1 ;  /* 0x000000ff04057207 */ /* 0x000fe40000800000 */
[----:B------:R-:W-:Y:S02]  /*0650*/  SEL R15, R14, RZ, P3 ;  /* 0x000000ff0e0f7207 */ /* 0x000fe40001800000 */
[----:B------:R-:W-:-:S02]  /*0660*/  SEL R4, R0, RZ, P2 ;  /* 0x000000ff00047207 */ /* 0x000fc40001000000 */
[----:B------:R-:W-:Y:S02]  /*0670*/  SEL R14, R10, RZ, P4 ;  /* 0x000000ff0a0e7207 */ /* 0x000fe40002000000 */
[----:B------:R-:W-:Y:S02]  /*0680*/  SEL R12, R9, RZ, P5 ;  /* 0x000000ff090c7207 */ /* 0x000fe40002800000 */
[----:B------:R-:W-:Y:S01]  /*0690*/  SEL R13, R8, RZ, P6 ;  /* 0x000000ff080d7207 */ /* 0x000fe20003000000 */
[----:B------:R-:W-:Y:S04]  /*06a0*/  STG.E.128 desc[UR4][R2.64], R4 ;  /* 0x0000000402007986 */ /* 0x000fe8000c101d04 */
[----:B------:R-:W-:Y:S01]  /*06b0*/  STG.E.128 desc[UR4][R2.64+0x800], R12 ;  /* 0x0008000c02007986 */ /* 0x000fe2000c101d04 */
[----:B------:R-:W-:Y:S05]  /*06c0*/  EXIT ;  /* 0x000000000000794d */ /* 0x000fea0003800000 */
.L_x_0:
[----:B------:R-:W-:-:S00]  /*06d0*/  BRA `(.L_x_0) ;  /* 0xfffffffc00fc7947 */ /* 0x000fc0000383ffff */
[----:B------:R-:W-:-:S00]  /*06e0*/  NOP ;  /* 0x0000000000007918 */ /* 0x000fc00000000000 */
        /* <DEDUP_REMOVED lines=9> */
.L_x_1:


//--------------------- .nv.global.init           --------------------------
	.section	.nv.global.init,"aw",@progbits
.nv.global.init:
	.type		_$_str,@object
	.size		_$_str,(_$_str_$_2 - _$_str)
_$_str:
        /*0000*/ 	.byte	0x5f, 0x5f, 0x43, 0x55, 0x44, 0x41, 0x5f, 0x46, 0x54, 0x5a, 0x00
	.type		_$_str_$_2,@object
	.size		_$_str_$_2,(.L_1 - _$_str_$_2)
_$_str_$_2:
        /*000b*/ 	.byte	0x5f, 0x5f, 0x43, 0x55, 0x44, 0x41, 0x5f, 0x50, 0x52, 0x45, 0x43, 0x5f, 0x53, 0x51, 0x52, 0x54
        /*001b*/ 	.byte	0x00
.L_1:


//--------------------- .nv.constant0.triton_poi_fused__native_batch_norm_legit_no_training_relu_0 --------------------------
	.section	.nv.constant0.triton_poi_fused__native_batch_norm_legit_no_training_relu_0,"a",@progbits
	.sectionflags	@""
	.align	4
.nv.constant0.triton_poi_fused__native_batch_norm_legit_no_training_relu_0:
	.zero		580
